	.headerflags	@"EF_CUDA_TEXMODE_UNIFIED EF_CUDA_64BIT_ADDRESS EF_CUDA_ACCELERATORS EF_CUDA_SM90 EF_CUDA_VIRTUAL_SM(EF_CUDA_SM90)"
	.elftype	@"ET_EXEC"


//--------------------- .nv.info                  --------------------------
	.section	.nv.info,"",@"SHT_CUDA_INFO"
	.align	4


	//----- nvinfo : EIATTR_REGCOUNT
	.align		4
        /*0000*/ 	.byte	0x04, 0x2f
        /*0002*/ 	.short	(.L_1 - .L_0)
	.align		4
.L_0:
        /*0004*/ 	.word	index@(triton_poi_fused_convolution_60)
        /*0008*/ 	.word	0x00000018


	//----- nvinfo : EIATTR_MIN_STACK_SIZE
	.align		4
.L_1:
        /*000c*/ 	.byte	0x04, 0x12
        /*000e*/ 	.short	(.L_3 - .L_2)
	.align		4
.L_2:
        /*0010*/ 	.word	index@(triton_poi_fused_convolution_60)
        /*0014*/ 	.word	0x00000000


	//----- nvinfo : EIATTR_FRAME_SIZE
	.align		4
.L_3:
        /*0018*/ 	.byte	0x04, 0x11
        /*001a*/ 	.short	(.L_5 - .L_4)
	.align		4
.L_4:
        /*001c*/ 	.word	index@(triton_poi_fused_convolution_60)
        /*0020*/ 	.word	0x00000000


	//----- nvinfo : EIATTR_MIN_STACK_SIZE
	.align		4
.L_5:
        /*0024*/ 	.byte	0x04, 0x12
        /*0026*/ 	.short	(.L_7 - .L_6)
	.align		4
.L_6:
        /*0028*/ 	.word	index@(triton_poi_fused_convolution_60)
        /*002c*/ 	.word	0x00000000
.L_7:


//--------------------- .nv.info.triton_poi_fused_convolution_60 --------------------------
	.section	.nv.info.triton_poi_fused_convolution_60,"",@"SHT_CUDA_INFO"
	.sectionflags	@""
	.align	4


	//----- nvinfo : EIATTR_CUDA_API_VERSION
	.align		4
        /*0000*/ 	.byte	0x04, 0x37
        /*0002*/ 	.short	(.L_9 - .L_8)
.L_8:
        /*0004*/ 	.word	0x0000007c


	//----- nvinfo : EIATTR_KPARAM_INFO
	.align		4
.L_9:
        /*0008*/ 	.byte	0x04, 0x17
        /*000a*/ 	.short	(.L_11 - .L_10)
.L_10:
        /*000c*/ 	.word	0x00000000
        /*0010*/ 	.short	0x0004
        /*0012*/ 	.short	0x001c
        /*0014*/ 	.byte	0x00, 0xf0, 0x11, 0x00


	//----- nvinfo : EIATTR_KPARAM_INFO
	.align		4
.L_11:
        /*0018*/ 	.byte	0x04, 0x17
        /*001a*/ 	.short	(.L_13 - .L_12)
.L_12:
        /*001c*/ 	.word	0x00000000
        /*0020*/ 	.short	0x0003
        /*0022*/ 	.short	0x0018
        /*0024*/ 	.byte	0x00, 0xf0, 0x11, 0x00


	//----- nvinfo : EIATTR_KPARAM_INFO
	.align		4
.L_13:
        /*0028*/ 	.byte	0x04, 0x17
        /*002a*/ 	.short	(.L_15 - .L_14)
.L_14:
        /*002c*/ 	.word	0x00000000
        /*0030*/ 	.short	0x0002
        /*0032*/ 	.short	0x0010
        /*0034*/ 	.byte	0x00, 0xf4, 0x21, 0x00


	//----- nvinfo : EIATTR_KPARAM_INFO
	.align		4
.L_15:
        /*0038*/ 	.byte	0x04, 0x17
        /*003a*/ 	.short	(.L_17 - .L_16)
.L_16:
        /*003c*/ 	.word	0x00000000
        /*0040*/ 	.short	0x0001
        /*0042*/ 	.short	0x0008
        /*0044*/ 	.byte	0x00, 0xf4, 0x21, 0x00


	//----- nvinfo : EIATTR_KPARAM_INFO
	.align		4
.L_17:
        /*0048*/ 	.byte	0x04, 0x17
        /*004a*/ 	.short	(.L_19 - .L_18)
.L_18:
        /*004c*/ 	.word	0x00000000
        /*0050*/ 	.short	0x0000
        /*0052*/ 	.short	0x0000
        /*0054*/ 	.byte	0x00, 0xf4, 0x21, 0x00


	//----- nvinfo : EIATTR_SPARSE_MMA_MASK
	.align		4
.L_19:
        /*0058*/ 	.byte	0x03, 0x50
        /*005a*/ 	.short	0x0000


	//----- nvinfo : EIATTR_MAXREG_COUNT
	.align		4
        /*005c*/ 	.byte	0x03, 0x1b
        /*005e*/ 	.short	0x00ff


	//----- nvinfo : EIATTR_EXIT_INSTR_OFFSETS
	.align		4
        /*0060*/ 	.byte	0x04, 0x1c
        /*0062*/ 	.short	(.L_21 - .L_20)


	//   ....[0]....
.L_20:
        /*0064*/ 	.word	0x000004c0


	//   ....[1]....
        /*0068*/ 	.word	0x000004e0


	//----- nvinfo : EIATTR_REQNTID
	.align		4
.L_21:
        /*006c*/ 	.byte	0x04, 0x10
        /*006e*/ 	.short	(.L_23 - .L_22)
.L_22:
        /*0070*/ 	.word	0x00000080
        /*0074*/ 	.word	0x00000001
        /*0078*/ 	.word	0x00000001


	//----- nvinfo : EIATTR_CBANK_PARAM_SIZE
	.align		4
.L_23:
        /*007c*/ 	.byte	0x03, 0x19
        /*007e*/ 	.short	0x0020


	//----- nvinfo : EIATTR_PARAM_CBANK
	.align		4
        /*0080*/ 	.byte	0x04, 0x0a
        /*0082*/ 	.short	(.L_25 - .L_24)
	.align		4
.L_24:
        /*0084*/ 	.word	index@(.nv.constant0.triton_poi_fused_convolution_60)
        /*0088*/ 	.short	0x0210
        /*008a*/ 	.short	0x0020


	//----- nvinfo : EIATTR_SW_WAR
	.align		4
.L_25:
        /*008c*/ 	.byte	0x04, 0x36
        /*008e*/ 	.short	(.L_27 - .L_26)
.L_26:
        /*0090*/ 	.word	0x00000008
.L_27:


//--------------------- .nv.callgraph             --------------------------
	.section	.nv.callgraph,"",@"SHT_CUDA_CALLGRAPH"
	.align	4
	.sectionentsize	8
	.align		4
        /*0000*/ 	.word	0x00000000
	.align		4
        /*0004*/ 	.word	0xffffffff
	.align		4
        /*0008*/ 	.word	0x00000000
	.align		4
        /*000c*/ 	.word	0xfffffffe
	.align		4
        /*0010*/ 	.word	0x00000000
	.align		4
        /*0014*/ 	.word	0xfffffffd
	.align		4
        /*0018*/ 	.word	0x00000000
	.align		4
        /*001c*/ 	.word	0xfffffffc


//--------------------- .text.triton_poi_fused_convolution_60 --------------------------
	.section	.text.triton_poi_fused_convolution_60,"ax",@progbits
	.sectionflags	@"SHF_BARRIERS=1"
	.align	128
        .global         triton_poi_fused_convolution_60
        .type           triton_poi_fused_convolution_60,@function
        .size           triton_poi_fused_convolution_60,(.L_x_1 - triton_poi_fused_convolution_60)
        .other          triton_poi_fused_convolution_60,@"STO_CUDA_ENTRY STV_DEFAULT"
triton_poi_fused_convolution_60:
.text.triton_poi_fused_convolution_60:
[----:B------:R-:W0:Y:S02]  /*0000*/  LDC R1, c[0x0][0x28] ;  /* 0x00000a00ff017b82 */ /* 0x000e240000000800 */
[----:B------:R-:W1:Y:S01]  /*0010*/  S2R R16, SR_TID.X ;  /* 0x0000000000107919 */ /* 0x000e620000002100 */
[----:B------:R-:W-:Y:S02]  /*0020*/  CS2R R12, SRZ ;  /* 0x00000000000c7805 */ /* 0x000fe4000001ff00 */
[----:B------:R-:W-:Y:S01]  /*0030*/  CS2R R14, SRZ ;  /* 0x00000000000e7805 */ /* 0x000fe2000001ff00 */
[----:B------:R-:W-:Y:S01]  /*0040*/  ULDC.64 UR6, c[0x0][0x208] ;  /* 0x0000820000067ab9 */ /* 0x000fe20000000a00 */
[----:B------:R-:W2:Y:S01]  /*0050*/  S2R R0, SR_CTAID.Y ;  /* 0x0000000000007919 */ /* 0x000ea20000002600 */
[----:B------:R-:W3:Y:S01]  /*0060*/  S2R R3, SR_CTAID.X ;  /* 0x0000000000037919 */ /* 0x000ee20000002500 */
[----:B-1----:R-:W-:Y:S01]  /*0070*/  IMAD.SHL.U32 R8, R16, 0x4, RZ ;  /* 0x0000000410087824 */ /* 0x002fe200078e00ff */
[----:B------:R-:W-:Y:S02]  /*0080*/  SHF.R.U32.HI R9, RZ, 0x6, R16 ;  /* 0x00000006ff097819 */ /* 0x000fe40000011610 */
[----:B--2---:R-:W-:-:S02]  /*0090*/  SHF.R.S32.HI R7, RZ, 0x17, R0 ;  /* 0x00000017ff077819 */ /* 0x004fc40000011400 */
[----:B------:R-:W-:Y:S02]  /*00a0*/  LOP3.LUT R5, R8, 0xfc, RZ, 0xc0, !PT ;  /* 0x000000fc08057812 */ /* 0x000fe400078ec0ff */
[----:B------:R-:W-:Y:S01]  /*00b0*/  SGXT R7, R7, 0x1 ;  /* 0x000000010707781a */ /* 0x000fe20000000200 */
[----:B---3--:R-:W-:Y:S01]  /*00c0*/  IMAD.SHL.U32 R2, R3, 0x4, RZ ;  /* 0x0000000403027824 */ /* 0x008fe200078e00ff */
[----:B------:R-:W-:Y:S02]  /*00d0*/  PRMT R6, R5, 0x6540, R0 ;  /* 0x0000654005067816 */ /* 0x000fe40000000000 */
[----:B------:R-:W1:Y:S01]  /*00e0*/  LDC.64 R4, c[0x0][0x210] ;  /* 0x00008400ff047b82 */ /* 0x000e620000000a00 */
[----:B------:R-:W-:Y:S02]  /*00f0*/  SGXT.U32 R9, R9, 0x1 ;  /* 0x000000010909781a */ /* 0x000fe40000000000 */
[----:B------:R-:W-:-:S04]  /*0100*/  LEA.HI R7, R7, R6, RZ, 0x9 ;  /* 0x0000000607077211 */ /* 0x000fc800078f48ff */
[C---:B------:R-:W-:Y:S01]  /*0110*/  LOP3.LUT R11, R7.reuse, 0xfffffe00, RZ, 0xc0, !PT ;  /* 0xfffffe00070b7812 */ /* 0x040fe200078ec0ff */
[----:B------:R-:W-:Y:S01]  /*0120*/  IMAD.SHL.U32 R10, R7, 0x4, RZ ;  /* 0x00000004070a7824 */ /* 0x000fe200078e00ff */
[----:B------:R-:W-:-:S04]  /*0130*/  LOP3.LUT R7, R2, R9, RZ, 0xfc, !PT ;  /* 0x0000000902077212 */ /* 0x000fc800078efcff */
[----:B------:R-:W-:Y:S02]  /*0140*/  LOP3.LUT R10, R10, 0xfffff800, RZ, 0xc0, !PT ;  /* 0xfffff8000a0a7812 */ /* 0x000fe400078ec0ff */
[----:B------:R-:W-:Y:S02]  /*0150*/  ISETP.GE.AND P0, PT, R7, 0x4, PT ;  /* 0x000000040700780c */ /* 0x000fe40003f06270 */
[----:B------:R-:W-:Y:S02]  /*0160*/  IADD3 R10, R10, R6, -R11 ;  /* 0x000000060a0a7210 */ /* 0x000fe40007ffe80b */
[----:B------:R-:W-:-:S03]  /*0170*/  LOP3.LUT R6, R2, 0x2, R9, 0xfe, !PT ;  /* 0x0000000202067812 */ /* 0x000fc600078efe09 */
[--C-:B------:R-:W-:Y:S01]  /*0180*/  IMAD R11, R7, 0x200, R10.reuse ;  /* 0x00000200070b7824 */ /* 0x100fe200078e020a */
[C---:B------:R-:W-:Y:S01]  /*0190*/  ISETP.GE.AND P1, PT, R6.reuse, 0x4, PT ;  /* 0x000000040600780c */ /* 0x040fe20003f26270 */
[----:B------:R-:W-:Y:S01]  /*01a0*/  IMAD R19, R6, 0x200, R10 ;  /* 0x0000020006137824 */ /* 0x000fe200078e020a */
[----:B------:R-:W-:Y:S01]  /*01b0*/  CS2R R6, SRZ ;  /* 0x0000000000067805 */ /* 0x000fe2000001ff00 */
[----:B-1----:R-:W-:-:S04]  /*01c0*/  IMAD.WIDE R10, R11, 0x4, R4 ;  /* 0x000000040b0a7825 */ /* 0x002fc800078e0204 */
[----:B------:R-:W-:Y:S01]  /*01d0*/  IMAD.WIDE R18, R19, 0x4, R4 ;  /* 0x0000000413127825 */ /* 0x000fe200078e0204 */
[----:B------:R-:W-:Y:S01]  /*01e0*/  CS2R R4, SRZ ;  /* 0x0000000000047805 */ /* 0x000fe2000001ff00 */
[----:B------:R-:W2:Y:S05]  /*01f0*/  @!P0 LDG.E.EL.128 R12, desc[UR6][R10.64] ;  /* 0x000000060a0c8981 */ /* 0x000eaa000c2e1d00 */
[----:B------:R1:W3:Y:S01]  /*0200*/  @!P1 LDG.E.EL.128 R4, desc[UR6][R18.64] ;  /* 0x0000000612049981 */ /* 0x0002e2000c2e1d00 */
[----:B------:R-:W4:Y:S01]  /*0210*/  S2UR UR5, SR_CgaCtaId ;  /* 0x00000000000579c3 */ /* 0x000f220000008800 */
[----:B------:R-:W-:Y:S01]  /*0220*/  IMAD.SHL.U32 R17, R16, 0x10, RZ ;  /* 0x0000001010117824 */ /* 0x000fe200078e00ff */
[----:B------:R-:W-:-:S04]  /*0230*/  UMOV UR4, 0x400 ;  /* 0x0000040000047882 */ /* 0x000fc80000000000 */
[----:B------:R-:W-:Y:S02]  /*0240*/  LOP3.LUT R20, R17, 0x3f0, RZ, 0xc0, !PT ;  /* 0x000003f011147812 */ /* 0x000fe400078ec0ff */
[----:B------:R-:W-:Y:S01]  /*0250*/  LOP3.LUT R8, R8, 0x1fc, RZ, 0xc0, !PT ;  /* 0x000001fc08087812 */ /* 0x000fe200078ec0ff */
[----:B-1----:R-:W1:Y:S01]  /*0260*/  LDC.64 R18, c[0x0][0x218] ;  /* 0x00008600ff127b82 */ /* 0x002e620000000a00 */
[----:B------:R-:W-:Y:S01]  /*0270*/  LOP3.LUT R9, R20, R9, RZ, 0xfc, !PT ;  /* 0x0000000914097212 */ /* 0x000fe200078efcff */
[----:B----4-:R-:W-:-:S06]  /*0280*/  UPRMT UR4, UR5, 0x654, UR4 ;  /* 0x0000065405047896 */ /* 0x010fcc0008000004 */
[----:B------:R-:W-:-:S04]  /*0290*/  VIADD R20, R20, UR4 ;  /* 0x0000000414147c36 */ /* 0x000fc80008000000 */
[----:B------:R-:W-:Y:S02]  /*02a0*/  IMAD R20, R9, 0x4, R20 ;  /* 0x0000000409147824 */ /* 0x000fe400078e0214 */
[----:B------:R-:W-:-:S04]  /*02b0*/  VIADD R9, R8, UR4 ;  /* 0x0000000408097c36 */ /* 0x000fc80008000000 */
[----:B------:R-:W-:Y:S01]  /*02c0*/  IMAD R21, R8, 0x4, R9 ;  /* 0x0000000408157824 */ /* 0x000fe200078e0209 */
[----:B------:R-:W-:Y:S01]  /*02d0*/  ISETP.GE.AND P0, PT, R2, 0x4, PT ;  /* 0x000000040200780c */ /* 0x000fe20003f06270 */
[----:B--2---:R-:W-:Y:S04]  /*02e0*/  STS [R20], R12 ;  /* 0x0000000c14007388 */ /* 0x004fe80000000800 */
[----:B------:R2:W-:Y:S04]  /*02f0*/  STS [R20+0x14], R13 ;  /* 0x0000140d14007388 */ /* 0x0005e80000000800 */
[----:B---3--:R-:W-:Y:S04]  /*0300*/  STS [R20+0x8], R4 ;  /* 0x0000080414007388 */ /* 0x008fe80000000800 */
[----:B------:R-:W-:Y:S01]  /*0310*/  STS [R20+0x1c], R5 ;  /* 0x00001c0514007388 */ /* 0x000fe20000000800 */
[----:B--2---:R-:W2:Y:S03]  /*0320*/  LDC.64 R12, c[0x0][0x220] ;  /* 0x00008800ff0c7b82 */ /* 0x004ea60000000a00 */
[----:B------:R-:W-:Y:S04]  /*0330*/  STS [R20+0x30], R6 ;  /* 0x0000300614007388 */ /* 0x000fe80000000800 */
[----:B------:R-:W-:Y:S04]  /*0340*/  STS [R20+0x44], R7 ;  /* 0x0000440714007388 */ /* 0x000fe80000000800 */
[----:B------:R-:W-:Y:S04]  /*0350*/  STS [R20+0x28], R14 ;  /* 0x0000280e14007388 */ /* 0x000fe80000000800 */
[----:B------:R3:W-:Y:S01]  /*0360*/  STS [R20+0x3c], R15 ;  /* 0x00003c0f14007388 */ /* 0x0007e20000000800 */
[----:B------:R-:W-:Y:S01]  /*0370*/  BAR.SYNC.DEFER_BLOCKING 0x0 ;  /* 0x0000000000007b1d */ /* 0x000fe20000010000 */
[----:B---3--:R-:W-:-:S05]  /*0380*/  LOP3.LUT R15, R16, 0x7f, RZ, 0xc0, !PT ;  /* 0x0000007f100f7812 */ /* 0x008fca00078ec0ff */
[----:B------:R-:W-:Y:S04]  /*0390*/  LDS R8, [R21] ;  /* 0x0000000015087984 */ /* 0x000fe80000000800 */
[----:B------:R-:W-:Y:S04]  /*03a0*/  LDS R9, [R21+0x4] ;  /* 0x0000040015097984 */ /* 0x000fe80000000800 */
[----:B------:R-:W-:Y:S04]  /*03b0*/  LDS R10, [R21+0x8] ;  /* 0x00000800150a7984 */ /* 0x000fe80000000800 */
[----:B------:R-:W3:Y:S04]  /*03c0*/  LDS R11, [R21+0xc] ;  /* 0x00000c00150b7984 */ /* 0x000ee80000000800 */
[----:B------:R-:W-:Y:S04]  /*03d0*/  LDS R4, [R21+0xa00] ;  /* 0x000a000015047984 */ /* 0x000fe80000000800 */
[----:B------:R-:W-:Y:S04]  /*03e0*/  LDS R5, [R21+0xa04] ;  /* 0x000a040015057984 */ /* 0x000fe80000000800 */
[----:B------:R-:W-:Y:S04]  /*03f0*/  LDS R6, [R21+0xa08] ;  /* 0x000a080015067984 */ /* 0x000fe80000000800 */
[----:B------:R-:W4:Y:S01]  /*0400*/  LDS R7, [R21+0xa0c] ;  /* 0x000a0c0015077984 */ /* 0x000f220000000800 */
[----:B------:R-:W-:-:S05]  /*0410*/  PRMT R0, R15, 0x6540, R0 ;  /* 0x000065400f007816 */ /* 0x000fca0000000000 */
[----:B------:R-:W-:-:S04]  /*0420*/  IMAD.IADD R0, R0, 0x1, R3 ;  /* 0x0000000100007824 */ /* 0x000fc800078e0203 */
[----:B------:R-:W-:-:S04]  /*0430*/  IMAD.SHL.U32 R15, R0, 0x4, RZ ;  /* 0x00000004000f7824 */ /* 0x000fc800078e00ff */
[C---:B------:R-:W-:Y:S02]  /*0440*/  VIADD R17, R15.reuse, 0x200 ;  /* 0x000002000f117836 */ /* 0x040fe40000000000 */
[----:B-1----:R-:W-:-:S04]  /*0450*/  IMAD.WIDE R2, R15, 0x4, R18 ;  /* 0x000000040f027825 */ /* 0x002fc800078e0212 */
[----:B------:R-:W-:-:S04]  /*0460*/  IMAD.WIDE R18, R17, 0x4, R18 ;  /* 0x0000000411127825 */ /* 0x000fc800078e0212 */
[--C-:B--2---:R-:W-:Y:S01]  /*0470*/  IMAD.WIDE R14, R15, 0x4, R12.reuse ;  /* 0x000000040f0e7825 */ /* 0x104fe200078e020c */
[----:B---3--:R1:W-:Y:S03]  /*0480*/  @!P0 STG.E.128 desc[UR6][R2.64], R8 ;  /* 0x0000000802008986 */ /* 0x0083e6000c101d06 */
[----:B------:R-:W-:Y:S01]  /*0490*/  IMAD.WIDE R12, R17, 0x4, R12 ;  /* 0x00000004110c7825 */ /* 0x000fe200078e020c */
[----:B----4-:R1:W-:Y:S04]  /*04a0*/  @!P0 STG.E.128 desc[UR6][R18.64], R4 ;  /* 0x0000000412008986 */ /* 0x0103e8000c101d06 */
[----:B------:R1:W-:Y:S01]  /*04b0*/  @!P0 STG.E.128 desc[UR6][R14.64], R8 ;  /* 0x000000080e008986 */ /* 0x0003e2000c101d06 */
[----:B------:R-:W-:Y:S05]  /*04c0*/  @P0 EXIT ;  /* 0x000000000000094d */ /* 0x000fea0003800000 */
[----:B------:R-:W-:Y:S01]  /*04d0*/  STG.E.128 desc[UR6][R12.64], R4 ;  /* 0x000000040c007986 */ /* 0x000fe2000c101d06 */
[----:B------:R-:W-:Y:S05]  /*04e0*/  EXIT ;  /* 0x000000000000794d */ /* 0x000fea0003800000 */
.L_x_0:
[----:B------:R-:W-:-:S00]  /*04f0*/  BRA `(.L_x_0) ;  /* 0xfffffffc00fc7947 */ /* 0x000fc0000383ffff */
[----:B------:R-:W-:-:S00]  /*0500*/  NOP ;  /* 0x0000000000007918 */ /* 0x000fc00000000000 */
[----:B------:R-:W-:-:S00]  /*0510*/  NOP ;  /* 0x0000000000007918 */ /* 0x000fc00000000000 */
[----:B------:R-:W-:-:S00]  /*0520*/  NOP ;  /* 0x0000000000007918 */ /* 0x000fc00000000000 */
[----:B------:R-:W-:-:S00]  /*0530*/  NOP ;  /* 0x0000000000007918 */ /* 0x000fc00000000000 */
[----:B------:R-:W-:-:S00]  /*0540*/  NOP ;  /* 0x0000000000007918 */ /* 0x000fc00000000000 */
[----:B------:R-:W-:-:S00]  /*0550*/  NOP ;  /* 0x0000000000007918 */ /* 0x000fc00000000000 */
[----:B------:R-:W-:-:S00]  /*0560*/  NOP ;  /* 0x0000000000007918 */ /* 0x000fc00000000000 */
[----:B------:R-:W-:-:S00]  /*0570*/  NOP ;  /* 0x0000000000007918 */ /* 0x000fc00000000000 */
.L_x_1:


//--------------------- .nv.shared.triton_poi_fused_convolution_60 --------------------------
	.section	.nv.shared.triton_poi_fused_convolution_60,"aw",@nobits
	.sectionflags	@""
	.align	16
	.zero		1024


//--------------------- .nv.constant0.triton_poi_fused_convolution_60 --------------------------
	.section	.nv.constant0.triton_poi_fused_convolution_60,"a",@progbits
	.sectionflags	@""
	.align	4
.nv.constant0.triton_poi_fused_convolution_60:
	.zero		560
